//
// Generated by NVIDIA NVVM Compiler
//
// Compiler Build ID: CL-36424714
// Cuda compilation tools, release 13.0, V13.0.88
// Based on NVVM 20.0.0
//

.version 9.0
.target sm_100
.address_size 64

	// .globl	matrixOneMinus

.visible .entry matrixOneMinus(
	.param .u64 .ptr .align 1 matrixOneMinus_param_0,
	.param .u32 matrixOneMinus_param_1,
	.param .u32 matrixOneMinus_param_2,
	.param .u32 matrixOneMinus_param_3,
	.param .u32 matrixOneMinus_param_4,
	.param .u32 matrixOneMinus_param_5
)
{
	.reg .pred 	%p<56>;
	.reg .b32 	%r<106>;
	.reg .b32 	%f<46>;
	.reg .b64 	%rd<33>;

	ld.param.u64 	%rd2, [matrixOneMinus_param_0];
	ld.param.u32 	%r65, [matrixOneMinus_param_2];
	ld.param.u32 	%r66, [matrixOneMinus_param_3];
	ld.param.u32 	%r67, [matrixOneMinus_param_4];
	ld.param.u32 	%r68, [matrixOneMinus_param_5];
	cvta.to.global.u64 	%rd1, %rd2;
	setp.lt.s32 	%p1, %r68, 1;
	@%p1 bra 	$L__BB0_43;
	mov.u32 	%r1, %tid.x;
	mov.u32 	%r2, %tid.y;
	and.b32  	%r3, %r68, 7;
	and.b32  	%r4, %r68, 2147483640;
	mul.lo.s32 	%r5, %r66, %r65;
	shl.b32 	%r70, %r65, 1;
	add.s32 	%r71, %r2, %r70;
	mad.lo.s32 	%r6, %r66, %r71, %r1;
	mad.lo.s32 	%r72, %r65, 3, %r2;
	mad.lo.s32 	%r7, %r66, %r72, %r1;
	shl.b32 	%r73, %r65, 2;
	add.s32 	%r74, %r2, %r73;
	mad.lo.s32 	%r8, %r66, %r74, %r1;
	mad.lo.s32 	%r75, %r65, 5, %r2;
	mad.lo.s32 	%r9, %r66, %r75, %r1;
	mad.lo.s32 	%r76, %r65, 6, %r2;
	mad.lo.s32 	%r10, %r66, %r76, %r1;
	mov.b32 	%r93, 0;
$L__BB0_2:
	ld.param.u32 	%r92, [matrixOneMinus_param_1];
	setp.lt.u32 	%p2, %r68, 8;
	mul.lo.s32 	%r12, %r93, %r92;
	add.s32 	%r13, %r12, %r1;
	mov.b32 	%r104, 0;
	@%p2 bra 	$L__BB0_21;
	and.b32  	%r78, %r68, 2147483640;
	neg.s32 	%r102, %r78;
	add.s32 	%r79, %r2, %r65;
	mad.lo.s32 	%r80, %r66, %r79, %r1;
	add.s32 	%r101, %r80, %r12;
	add.s32 	%r100, %r6, %r12;
	add.s32 	%r99, %r7, %r12;
	add.s32 	%r98, %r8, %r12;
	add.s32 	%r97, %r9, %r12;
	add.s32 	%r96, %r10, %r12;
	mad.lo.s32 	%r81, %r65, 7, %r2;
	mad.lo.s32 	%r82, %r66, %r81, %r1;
	add.s32 	%r95, %r82, %r12;
	mad.lo.s32 	%r83, %r2, %r66, %r1;
	add.s32 	%r94, %r83, %r12;
$L__BB0_4:
	.pragma "nounroll";
	setp.ge.s32 	%p3, %r13, %r66;
	setp.ge.s32 	%p4, %r94, %r67;
	or.pred  	%p5, %p3, %p4;
	@%p5 bra 	$L__BB0_6;
	mul.wide.s32 	%rd3, %r94, 4;
	add.s64 	%rd4, %rd1, %rd3;
	ld.global.f32 	%f1, [%rd4];
	mov.f32 	%f2, 0f3F800000;
	sub.f32 	%f3, %f2, %f1;
	st.global.f32 	[%rd4], %f3;
$L__BB0_6:
	add.s32 	%r32, %r5, %r94;
	setp.ge.s32 	%p7, %r32, %r67;
	or.pred  	%p8, %p3, %p7;
	@%p8 bra 	$L__BB0_8;
	mul.wide.s32 	%rd5, %r101, 4;
	add.s64 	%rd6, %rd1, %rd5;
	ld.global.f32 	%f4, [%rd6];
	mov.f32 	%f5, 0f3F800000;
	sub.f32 	%f6, %f5, %f4;
	st.global.f32 	[%rd6], %f6;
$L__BB0_8:
	add.s32 	%r33, %r5, %r32;
	setp.ge.s32 	%p10, %r33, %r67;
	or.pred  	%p11, %p3, %p10;
	@%p11 bra 	$L__BB0_10;
	mul.wide.s32 	%rd7, %r100, 4;
	add.s64 	%rd8, %rd1, %rd7;
	ld.global.f32 	%f7, [%rd8];
	mov.f32 	%f8, 0f3F800000;
	sub.f32 	%f9, %f8, %f7;
	st.global.f32 	[%rd8], %f9;
$L__BB0_10:
	add.s32 	%r34, %r5, %r33;
	setp.ge.s32 	%p13, %r34, %r67;
	or.pred  	%p14, %p3, %p13;
	@%p14 bra 	$L__BB0_12;
	mul.wide.s32 	%rd9, %r99, 4;
	add.s64 	%rd10, %rd1, %rd9;
	ld.global.f32 	%f10, [%rd10];
	mov.f32 	%f11, 0f3F800000;
	sub.f32 	%f12, %f11, %f10;
	st.global.f32 	[%rd10], %f12;
$L__BB0_12:
	add.s32 	%r35, %r5, %r34;
	setp.ge.s32 	%p16, %r35, %r67;
	or.pred  	%p17, %p3, %p16;
	@%p17 bra 	$L__BB0_14;
	mul.wide.s32 	%rd11, %r98, 4;
	add.s64 	%rd12, %rd1, %rd11;
	ld.global.f32 	%f13, [%rd12];
	mov.f32 	%f14, 0f3F800000;
	sub.f32 	%f15, %f14, %f13;
	st.global.f32 	[%rd12], %f15;
$L__BB0_14:
	add.s32 	%r36, %r5, %r35;
	setp.ge.s32 	%p19, %r36, %r67;
	or.pred  	%p20, %p3, %p19;
	@%p20 bra 	$L__BB0_16;
	mul.wide.s32 	%rd13, %r97, 4;
	add.s64 	%rd14, %rd1, %rd13;
	ld.global.f32 	%f16, [%rd14];
	mov.f32 	%f17, 0f3F800000;
	sub.f32 	%f18, %f17, %f16;
	st.global.f32 	[%rd14], %f18;
$L__BB0_16:
	add.s32 	%r37, %r5, %r36;
	setp.ge.s32 	%p22, %r37, %r67;
	or.pred  	%p23, %p3, %p22;
	@%p23 bra 	$L__BB0_18;
	mul.wide.s32 	%rd15, %r96, 4;
	add.s64 	%rd16, %rd1, %rd15;
	ld.global.f32 	%f19, [%rd16];
	mov.f32 	%f20, 0f3F800000;
	sub.f32 	%f21, %f20, %f19;
	st.global.f32 	[%rd16], %f21;
$L__BB0_18:
	add.s32 	%r84, %r5, %r37;
	setp.ge.s32 	%p25, %r84, %r67;
	or.pred  	%p26, %p3, %p25;
	@%p26 bra 	$L__BB0_20;
	mul.wide.s32 	%rd17, %r95, 4;
	add.s64 	%rd18, %rd1, %rd17;
	ld.global.f32 	%f22, [%rd18];
	mov.f32 	%f23, 0f3F800000;
	sub.f32 	%f24, %f23, %f22;
	st.global.f32 	[%rd18], %f24;
$L__BB0_20:
	add.s32 	%r102, %r102, 8;
	shl.b32 	%r85, %r5, 3;
	add.s32 	%r101, %r101, %r85;
	add.s32 	%r100, %r100, %r85;
	add.s32 	%r99, %r99, %r85;
	add.s32 	%r98, %r98, %r85;
	add.s32 	%r97, %r97, %r85;
	add.s32 	%r96, %r96, %r85;
	add.s32 	%r95, %r95, %r85;
	add.s32 	%r94, %r94, %r85;
	setp.ne.s32 	%p27, %r102, 0;
	mov.u32 	%r104, %r4;
	@%p27 bra 	$L__BB0_4;
$L__BB0_21:
	setp.eq.s32 	%p28, %r3, 0;
	@%p28 bra 	$L__BB0_42;
	add.s32 	%r86, %r3, -1;
	setp.lt.u32 	%p29, %r86, 3;
	@%p29 bra 	$L__BB0_32;
	setp.ge.s32 	%p30, %r13, %r66;
	mad.lo.s32 	%r48, %r104, %r65, %r2;
	mad.lo.s32 	%r49, %r48, %r66, %r13;
	setp.ge.s32 	%p31, %r49, %r67;
	or.pred  	%p32, %p30, %p31;
	@%p32 bra 	$L__BB0_25;
	mul.wide.s32 	%rd19, %r49, 4;
	add.s64 	%rd20, %rd1, %rd19;
	ld.global.f32 	%f25, [%rd20];
	mov.f32 	%f26, 0f3F800000;
	sub.f32 	%f27, %f26, %f25;
	st.global.f32 	[%rd20], %f27;
$L__BB0_25:
	setp.ge.s32 	%p33, %r13, %r66;
	add.s32 	%r50, %r48, %r65;
	mad.lo.s32 	%r51, %r50, %r66, %r13;
	setp.ge.s32 	%p34, %r51, %r67;
	or.pred  	%p35, %p33, %p34;
	@%p35 bra 	$L__BB0_27;
	mul.wide.s32 	%rd21, %r51, 4;
	add.s64 	%rd22, %rd1, %rd21;
	ld.global.f32 	%f28, [%rd22];
	mov.f32 	%f29, 0f3F800000;
	sub.f32 	%f30, %f29, %f28;
	st.global.f32 	[%rd22], %f30;
$L__BB0_27:
	setp.ge.s32 	%p36, %r13, %r66;
	add.s32 	%r52, %r50, %r65;
	mad.lo.s32 	%r53, %r52, %r66, %r13;
	setp.ge.s32 	%p37, %r53, %r67;
	or.pred  	%p38, %p36, %p37;
	@%p38 bra 	$L__BB0_29;
	mul.wide.s32 	%rd23, %r53, 4;
	add.s64 	%rd24, %rd1, %rd23;
	ld.global.f32 	%f31, [%rd24];
	mov.f32 	%f32, 0f3F800000;
	sub.f32 	%f33, %f32, %f31;
	st.global.f32 	[%rd24], %f33;
$L__BB0_29:
	setp.ge.s32 	%p39, %r13, %r66;
	add.s32 	%r87, %r52, %r65;
	mad.lo.s32 	%r54, %r87, %r66, %r13;
	setp.ge.s32 	%p40, %r54, %r67;
	or.pred  	%p41, %p39, %p40;
	@%p41 bra 	$L__BB0_31;
	mul.wide.s32 	%rd25, %r54, 4;
	add.s64 	%rd26, %rd1, %rd25;
	ld.global.f32 	%f34, [%rd26];
	mov.f32 	%f35, 0f3F800000;
	sub.f32 	%f36, %f35, %f34;
	st.global.f32 	[%rd26], %f36;
$L__BB0_31:
	add.s32 	%r104, %r104, 4;
$L__BB0_32:
	and.b32  	%r88, %r68, 3;
	setp.eq.s32 	%p42, %r88, 0;
	@%p42 bra 	$L__BB0_42;
	setp.eq.s32 	%p43, %r88, 1;
	@%p43 bra 	$L__BB0_39;
	setp.ge.s32 	%p44, %r13, %r66;
	mad.lo.s32 	%r57, %r104, %r65, %r2;
	mad.lo.s32 	%r58, %r57, %r66, %r13;
	setp.ge.s32 	%p45, %r58, %r67;
	or.pred  	%p46, %p44, %p45;
	@%p46 bra 	$L__BB0_36;
	mul.wide.s32 	%rd27, %r58, 4;
	add.s64 	%rd28, %rd1, %rd27;
	ld.global.f32 	%f37, [%rd28];
	mov.f32 	%f38, 0f3F800000;
	sub.f32 	%f39, %f38, %f37;
	st.global.f32 	[%rd28], %f39;
$L__BB0_36:
	setp.ge.s32 	%p47, %r13, %r66;
	add.s32 	%r89, %r57, %r65;
	mad.lo.s32 	%r59, %r89, %r66, %r13;
	setp.ge.s32 	%p48, %r59, %r67;
	or.pred  	%p49, %p47, %p48;
	@%p49 bra 	$L__BB0_38;
	mul.wide.s32 	%rd29, %r59, 4;
	add.s64 	%rd30, %rd1, %rd29;
	ld.global.f32 	%f40, [%rd30];
	mov.f32 	%f41, 0f3F800000;
	sub.f32 	%f42, %f41, %f40;
	st.global.f32 	[%rd30], %f42;
$L__BB0_38:
	add.s32 	%r104, %r104, 2;
$L__BB0_39:
	and.b32  	%r90, %r68, 1;
	setp.eq.b32 	%p50, %r90, 1;
	not.pred 	%p51, %p50;
	@%p51 bra 	$L__BB0_42;
	setp.ge.s32 	%p52, %r13, %r66;
	mad.lo.s32 	%r91, %r104, %r65, %r2;
	mad.lo.s32 	%r62, %r91, %r66, %r13;
	setp.ge.s32 	%p53, %r62, %r67;
	or.pred  	%p54, %p52, %p53;
	@%p54 bra 	$L__BB0_42;
	mul.wide.s32 	%rd31, %r62, 4;
	add.s64 	%rd32, %rd1, %rd31;
	ld.global.f32 	%f43, [%rd32];
	mov.f32 	%f44, 0f3F800000;
	sub.f32 	%f45, %f44, %f43;
	st.global.f32 	[%rd32], %f45;
$L__BB0_42:
	add.s32 	%r93, %r93, 1;
	setp.ne.s32 	%p55, %r93, %r68;
	@%p55 bra 	$L__BB0_2;
$L__BB0_43:
	ret;

}


// ===== COMPILED SASS (sm_100) =====

	.target	sm_100

	.elftype	@"ET_EXEC"


//--------------------- .note.nv.tkinfo           --------------------------
	.section	.note.nv.tkinfo,"",@"SHT_NOTE"
	.sectionflags	@"SHF_NOTE_NV_TKINFO"
	.tkinfo
        /*0018*/ 	.word	0x00000002
        /*0030*/ 	.string	""
        /*0030*/ 	.string	"ptxas"
        /*0030*/ 	.string	"Cuda compilation tools, release 13.0, V13.0.88"
        /*0030*/ 	.string	"Build cuda_13.0.r13.0/compiler.36424714_0"
        /*0030*/ 	.string	"-arch sm_100 -m 64 "



//--------------------- .note.nv.cuinfo           --------------------------
	.section	.note.nv.cuinfo,"",@"SHT_NOTE"
	.sectionflags	@"SHF_NOTE_NV_CUINFO"
        /*0018*/ 	.short	0x0002
        /*001a*/ 	.short	0x0064
        /*001c*/ 	.short	0x0082
	.zero		2


//--------------------- .nv.info                  --------------------------
	.section	.nv.info,"",@"SHT_CUDA_INFO"
	.align	4


	//----- nvinfo : EIATTR_REGCOUNT
	.align		4
        /*0000*/ 	.byte	0x04, 0x2f
        /*0002*/ 	.short	(.L_1 - .L_0)
	.align		4
.L_0:
        /*0004*/ 	.word	index@(matrixOneMinus)
        /*0008*/ 	.word	0x00000020


	//----- nvinfo : EIATTR_FRAME_SIZE
	.align		4
.L_1:
        /*000c*/ 	.byte	0x04, 0x11
        /*000e*/ 	.short	(.L_3 - .L_2)
	.align		4
.L_2:
        /*0010*/ 	.word	index@(matrixOneMinus)
        /*0014*/ 	.word	0x00000000


	//----- nvinfo : EIATTR_MIN_STACK_SIZE
	.align		4
.L_3:
        /*0018*/ 	.byte	0x04, 0x12
        /*001a*/ 	.short	(.L_5 - .L_4)
	.align		4
.L_4:
        /*001c*/ 	.word	index@(matrixOneMinus)
        /*0020*/ 	.word	0x00000000
.L_5:


//--------------------- .nv.compat                --------------------------
	.section	.nv.compat,"",@"SHT_CUDA_COMPAT_INFO"
	.align	4
        /*0000*/ 	.byte	0x02, 0x09, 0x00, 0x00, 0x02, 0x02, 0x01, 0x00, 0x02, 0x05, 0x05, 0x00, 0x03, 0x07, 0x01, 0x01
        /*0010*/ 	.byte	0x02, 0x03, 0x00, 0x00, 0x02, 0x06, 0x01, 0x00, 0x04, 0x0b, 0x08, 0x00, 0x09, 0x00, 0x00, 0x00
        /*0020*/ 	.byte	0x00, 0x00, 0x00, 0x00


//--------------------- .nv.info.matrixOneMinus   --------------------------
	.section	.nv.info.matrixOneMinus,"",@"SHT_CUDA_INFO"
	.sectionflags	@""
	.align	4


	//----- nvinfo : EIATTR_CUDA_API_VERSION
	.align		4
        /*0000*/ 	.byte	0x04, 0x37
        /*0002*/ 	.short	(.L_7 - .L_6)
.L_6:
        /*0004*/ 	.word	0x00000082


	//----- nvinfo : EIATTR_KPARAM_INFO
	.align		4
.L_7:
        /*0008*/ 	.byte	0x04, 0x17
        /*000a*/ 	.short	(.L_9 - .L_8)
.L_8:
        /*000c*/ 	.word	0x00000000
        /*0010*/ 	.short	0x0005
        /*0012*/ 	.short	0x0018
        /*0014*/ 	.byte	0x00, 0xf0, 0x11, 0x00


	//----- nvinfo : EIATTR_KPARAM_INFO
	.align		4
.L_9:
        /*0018*/ 	.byte	0x04, 0x17
        /*001a*/ 	.short	(.L_11 - .L_10)
.L_10:
        /*001c*/ 	.word	0x00000000
        /*0020*/ 	.short	0x0004
        /*0022*/ 	.short	0x0014
        /*0024*/ 	.byte	0x00, 0xf0, 0x11, 0x00


	//----- nvinfo : EIATTR_KPARAM_INFO
	.align		4
.L_11:
        /*0028*/ 	.byte	0x04, 0x17
        /*002a*/ 	.short	(.L_13 - .L_12)
.L_12:
        /*002c*/ 	.word	0x00000000
        /*0030*/ 	.short	0x0003
        /*0032*/ 	.short	0x0010
        /*0034*/ 	.byte	0x00, 0xf0, 0x11, 0x00


	//----- nvinfo : EIATTR_KPARAM_INFO
	.align		4
.L_13:
        /*0038*/ 	.byte	0x04, 0x17
        /*003a*/ 	.short	(.L_15 - .L_14)
.L_14:
        /*003c*/ 	.word	0x00000000
        /*0040*/ 	.short	0x0002
        /*0042*/ 	.short	0x000c
        /*0044*/ 	.byte	0x00, 0xf0, 0x11, 0x00


	//----- nvinfo : EIATTR_KPARAM_INFO
	.align		4
.L_15:
        /*0048*/ 	.byte	0x04, 0x17
        /*004a*/ 	.short	(.L_17 - .L_16)
.L_16:
        /*004c*/ 	.word	0x00000000
        /*0050*/ 	.short	0x0001
        /*0052*/ 	.short	0x0008
        /*0054*/ 	.byte	0x00, 0xf0, 0x11, 0x00


	//----- nvinfo : EIATTR_KPARAM_INFO
	.align		4
.L_17:
        /*0058*/ 	.byte	0x04, 0x17
        /*005a*/ 	.short	(.L_19 - .L_18)
.L_18:
        /*005c*/ 	.word	0x00000000
        /*0060*/ 	.short	0x0000
        /*0062*/ 	.short	0x0000
        /*0064*/ 	.byte	0x00, 0xf5, 0x21, 0x00


	//----- nvinfo : EIATTR_SPARSE_MMA_MASK
	.align		4
.L_19:
        /*0068*/ 	.byte	0x03, 0x50
        /*006a*/ 	.short	0x0000


	//----- nvinfo : EIATTR_MAXREG_COUNT
	.align		4
        /*006c*/ 	.byte	0x03, 0x1b
        /*006e*/ 	.short	0x00ff


	//----- nvinfo : EIATTR_MERCURY_ISA_VERSION
	.align		4
        /*0070*/ 	.byte	0x03, 0x5f
        /*0072*/ 	.short	0x0101


	//----- nvinfo : EIATTR_VRC_CTA_INIT_COUNT
	.align		4
        /*0074*/ 	.byte	0x02, 0x4a
	.zero		1
	.zero		1


	//----- nvinfo : EIATTR_EXIT_INSTR_OFFSETS
	.align		4
        /*0078*/ 	.byte	0x04, 0x1c
        /*007a*/ 	.short	(.L_21 - .L_20)


	//   ....[0]....
.L_20:
        /*007c*/ 	.word	0x00000030


	//   ....[1]....
        /*0080*/ 	.word	0x00000d20


	//----- nvinfo : EIATTR_CRS_STACK_SIZE
	.align		4
.L_21:
        /*0084*/ 	.byte	0x04, 0x1e
        /*0086*/ 	.short	(.L_23 - .L_22)
.L_22:
        /*0088*/ 	.word	0x00000000


	//----- nvinfo : EIATTR_CBANK_PARAM_SIZE
	.align		4
.L_23:
        /*008c*/ 	.byte	0x03, 0x19
        /*008e*/ 	.short	0x001c


	//----- nvinfo : EIATTR_PARAM_CBANK
	.align		4
        /*0090*/ 	.byte	0x04, 0x0a
        /*0092*/ 	.short	(.L_25 - .L_24)
	.align		4
.L_24:
        /*0094*/ 	.word	index@(.nv.constant0.matrixOneMinus)
        /*0098*/ 	.short	0x0380
        /*009a*/ 	.short	0x001c


	//----- nvinfo : EIATTR_SW_WAR
	.align		4
.L_25:
        /*009c*/ 	.byte	0x04, 0x36
        /*009e*/ 	.short	(.L_27 - .L_26)
.L_26:
        /*00a0*/ 	.word	0x00000008
.L_27:


//--------------------- .nv.callgraph             --------------------------
	.section	.nv.callgraph,"",@"SHT_CUDA_CALLGRAPH"
	.align	4
	.sectionentsize	8
	.align		4
        /*0000*/ 	.word	0x00000000
	.align		4
        /*0004*/ 	.word	0xffffffff
	.align		4
        /*0008*/ 	.word	0x00000000
	.align		4
        /*000c*/ 	.word	0xfffffffe
	.align		4
        /*0010*/ 	.word	0x00000000
	.align		4
        /*0014*/ 	.word	0xfffffffd
	.align		4
        /*0018*/ 	.word	0x00000000
	.align		4
        /*001c*/ 	.word	0xfffffffc


//--------------------- .text.matrixOneMinus      --------------------------
	.section	.text.matrixOneMinus,"ax",@progbits
	.align	128
        .global         matrixOneMinus
        .type           matrixOneMinus,@function
        .size           matrixOneMinus,(.L_x_10 - matrixOneMinus)
        .other          matrixOneMinus,@"STO_CUDA_ENTRY STV_DEFAULT"
matrixOneMinus:
.text.matrixOneMinus:
[----:B------:R-:W-:Y:S08]  /*0000*/  LDC R1, c[0x0][0x37c] ;  /* 0x0000df00ff017b82 */ /* 0x000ff00000000800 */
[----:B------:R-:W0:Y:S02]  /*0010*/  LDC R2, c[0x0][0x398] ;  /* 0x0000e600ff027b82 */ /* 0x000e240000000800 */
[----:B0-----:R-:W-:-:S13]  /*0020*/  ISETP.GE.AND P0, PT, R2, 0x1, PT ;  /* 0x000000010200780c */ /* 0x001fda0003f06270 */
[----:B------:R-:W-:Y:S05]  /*0030*/  @!P0 EXIT ;  /* 0x000000000000894d */ /* 0x000fea0003800000 */
[----:B------:R-:W0:Y:S01]  /*0040*/  S2R R0, SR_TID.Y ;  /* 0x0000000000007919 */ /* 0x000e220000002200 */
[----:B------:R-:W1:Y:S01]  /*0050*/  LDC R5, c[0x0][0x38c] ;  /* 0x0000e300ff057b82 */ /* 0x000e620000000800 */
[----:B------:R-:W1:Y:S01]  /*0060*/  LDCU UR4, c[0x0][0x390] ;  /* 0x00007200ff0477ac */ /* 0x000e620008000800 */
[----:B------:R-:W-:Y:S01]  /*0070*/  LOP3.LUT R2, R2, 0x7, RZ, 0xc0, !PT ;  /* 0x0000000702027812 */ /* 0x000fe200078ec0ff */
[----:B------:R-:W2:Y:S01]  /*0080*/  S2R R3, SR_TID.X ;  /* 0x0000000000037919 */ /* 0x000ea20000002100 */
[----:B------:R-:W3:Y:S01]  /*0090*/  LDCU.64 UR8, c[0x0][0x358] ;  /* 0x00006b00ff0877ac */ /* 0x000ee20008000a00 */
[C---:B-1----:R-:W-:Y:S01]  /*00a0*/  IMAD R4, R5.reuse, UR4, RZ ;  /* 0x0000000405047c24 */ /* 0x042fe2000f8e02ff */
[CC--:B0-----:R-:W-:Y:S01]  /*00b0*/  LEA R6, R5.reuse, R0.reuse, 0x1 ;  /* 0x0000000005067211 */ /* 0x0c1fe200078e08ff */
[C-C-:B------:R-:W-:Y:S01]  /*00c0*/  IMAD R8, R5.reuse, 0x3, R0.reuse ;  /* 0x0000000305087824 */ /* 0x140fe200078e0200 */
[C---:B------:R-:W-:Y:S01]  /*00d0*/  LEA R10, R5.reuse, R0, 0x2 ;  /* 0x00000000050a7211 */ /* 0x040fe200078e10ff */
[----:B------:R-:W-:-:S02]  /*00e0*/  IMAD R12, R5, 0x5, R0 ;  /* 0x00000005050c7824 */ /* 0x000fc400078e0200 */
[----:B------:R-:W-:Y:S02]  /*00f0*/  IMAD R14, R5, 0x6, R0 ;  /* 0x00000006050e7824 */ /* 0x000fe400078e0200 */
[--C-:B--2---:R-:W-:Y:S02]  /*0100*/  IMAD R5, R6, UR4, R3.reuse ;  /* 0x0000000406057c24 */ /* 0x104fe4000f8e0203 */
[--C-:B------:R-:W-:Y:S02]  /*0110*/  IMAD R6, R8, UR4, R3.reuse ;  /* 0x0000000408067c24 */ /* 0x100fe4000f8e0203 */
[--C-:B------:R-:W-:Y:S02]  /*0120*/  IMAD R7, R10, UR4, R3.reuse ;  /* 0x000000040a077c24 */ /* 0x100fe4000f8e0203 */
[--C-:B------:R-:W-:Y:S02]  /*0130*/  IMAD R8, R12, UR4, R3.reuse ;  /* 0x000000040c087c24 */ /* 0x100fe4000f8e0203 */
[----:B------:R-:W-:Y:S01]  /*0140*/  IMAD R9, R14, UR4, R3 ;  /* 0x000000040e097c24 */ /* 0x000fe2000f8e0203 */
[----:B---3--:R-:W-:-:S06]  /*0150*/  UMOV UR4, URZ ;  /* 0x000000ff00047c82 */ /* 0x008fcc0008000000 */
.L_x_8:
[----:B0-----:R-:W0:Y:S01]  /*0160*/  LDCU UR7, c[0x0][0x398] ;  /* 0x00007300ff0777ac */ /* 0x001e220008000800 */
[----:B-1----:R-:W1:Y:S01]  /*0170*/  LDC R16, c[0x0][0x388] ;  /* 0x0000e200ff107b82 */ /* 0x002e620000000800 */
[----:B------:R-:W-:Y:S01]  /*0180*/  UMOV UR6, UR4 ;  /* 0x0000000400067c82 */ /* 0x000fe20008000000 */
[----:B------:R-:W-:Y:S01]  /*0190*/  UMOV UR5, URZ ;  /* 0x000000ff00057c82 */ /* 0x000fe20008000000 */
[----:B0-----:R-:W-:Y:S01]  /*01a0*/  UISETP.GE.U32.AND UP1, UPT, UR7, 0x8, UPT ;  /* 0x000000080700788c */ /* 0x001fe2000bf26070 */
[----:B-1----:R-:W-:Y:S01]  /*01b0*/  IMAD R10, R16, UR4, R3 ;  /* 0x00000004100a7c24 */ /* 0x002fe2000f8e0203 */
[----:B------:R-:W-:-:S04]  /*01c0*/  UIADD3 UR4, UPT, UPT, UR4, 0x1, URZ ;  /* 0x0000000104047890 */ /* 0x000fc8000fffe0ff */
[----:B------:R-:W-:-:S03]  /*01d0*/  UISETP.NE.AND UP0, UPT, UR4, UR7, UPT ;  /* 0x000000070400728c */ /* 0x000fc6000bf05270 */
[----:B------:R-:W-:Y:S08]  /*01e0*/  BRA.U !UP1, `(.L_x_0) ;  /* 0x0000000509547547 */ /* 0x000ff0000b800000 */
[----:B------:R-:W0:Y:S01]  /*01f0*/  LDC R15, c[0x0][0x38c] ;  /* 0x0000e300ff0f7b82 */ /* 0x000e220000000800 */
[----:B------:R-:W1:Y:S01]  /*0200*/  LDCU UR11, c[0x0][0x390] ;  /* 0x00007200ff0b77ac */ /* 0x000e620008000800 */
[C---:B------:R-:W-:Y:S02]  /*0210*/  IMAD R27, R16.reuse, UR6, R5 ;  /* 0x00000006101b7c24 */ /* 0x040fe4000f8e0205 */
[C---:B------:R-:W-:Y:S01]  /*0220*/  IMAD R11, R16.reuse, UR6, R6 ;  /* 0x00000006100b7c24 */ /* 0x040fe2000f8e0206 */
[----:B------:R-:W-:Y:S01]  /*0230*/  ULOP3.LUT UR5, UR7, 0x7ffffff8, URZ, 0xc0, !UPT ;  /* 0x7ffffff807057892 */ /* 0x000fe2000f8ec0ff */
[C---:B------:R-:W-:Y:S01]  /*0240*/  IMAD R13, R16.reuse, UR6, R7 ;  /* 0x00000006100d7c24 */ /* 0x040fe2000f8e0207 */
[----:B------:R-:W2:Y:S01]  /*0250*/  LDCU UR10, c[0x0][0x394] ;  /* 0x00007280ff0a77ac */ /* 0x000ea20008000800 */
[C---:B------:R-:W-:Y:S02]  /*0260*/  IMAD R21, R16.reuse, UR6, R8 ;  /* 0x0000000610157c24 */ /* 0x040fe4000f8e0208 */
[----:B------:R-:W-:Y:S01]  /*0270*/  IMAD R23, R16, UR6, R9 ;  /* 0x0000000610177c24 */ /* 0x000fe2000f8e0209 */
[----:B------:R-:W-:Y:S01]  /*0280*/  UIADD3 UR7, UPT, UPT, -UR5, URZ, URZ ;  /* 0x000000ff05077290 */ /* 0x000fe2000fffe1ff */
[----:B-1----:R-:W-:-:S02]  /*0290*/  ISETP.GE.AND P0, PT, R10, UR11, PT ;  /* 0x0000000b0a007c0c */ /* 0x002fc4000bf06270 */
[C---:B0-----:R-:W-:Y:S01]  /*02a0*/  IADD3 R12, PT, PT, R0.reuse, R15, RZ ;  /* 0x0000000f000c7210 */ /* 0x041fe20007ffe0ff */
[----:B------:R-:W-:Y:S02]  /*02b0*/  IMAD R14, R15, 0x7, R0 ;  /* 0x000000070f0e7824 */ /* 0x000fe400078e0200 */
[--C-:B------:R-:W-:Y:S02]  /*02c0*/  IMAD R15, R0, UR11, R3.reuse ;  /* 0x0000000b000f7c24 */ /* 0x100fe4000f8e0203 */
[--C-:B------:R-:W-:Y:S02]  /*02d0*/  IMAD R25, R12, UR11, R3.reuse ;  /* 0x0000000b0c197c24 */ /* 0x100fe4000f8e0203 */
[----:B------:R-:W-:Y:S02]  /*02e0*/  IMAD R14, R14, UR11, R3 ;  /* 0x0000000b0e0e7c24 */ /* 0x000fe4000f8e0203 */
[C---:B------:R-:W-:Y:S02]  /*02f0*/  IMAD R12, R16.reuse, UR6, R15 ;  /* 0x00000006100c7c24 */ /* 0x040fe4000f8e020f */
[----:B------:R-:W-:-:S02]  /*0300*/  IMAD R25, R16, UR6, R25 ;  /* 0x0000000610197c24 */ /* 0x000fc4000f8e0219 */
[----:B--2---:R-:W-:-:S07]  /*0310*/  IMAD R29, R16, UR6, R14 ;  /* 0x00000006101d7c24 */ /* 0x004fce000f8e020e */
.L_x_1:
[----:B------:R-:W-:-:S13]  /*0320*/  ISETP.GE.OR P2, PT, R12, UR10, P0 ;  /* 0x0000000a0c007c0c */ /* 0x000fda0008746670 */
[----:B-1----:R-:W0:Y:S02]  /*0330*/  @!P2 LDC.64 R16, c[0x0][0x380] ;  /* 0x0000e000ff10ab82 */ /* 0x002e240000000a00 */
[----:B0-----:R-:W-:-:S05]  /*0340*/  @!P2 IMAD.WIDE R16, R12, 0x4, R16 ;  /* 0x000000040c10a825 */ /* 0x001fca00078e0210 */
[----:B------:R-:W2:Y:S01]  /*0350*/  @!P2 LDG.E R14, desc[UR8][R16.64] ;  /* 0x00000008100ea981 */ /* 0x000ea2000c1e1900 */
[----:B------:R-:W-:-:S04]  /*0360*/  IADD3 R15, PT, PT, R4, R12, RZ ;  /* 0x0000000c040f7210 */ /* 0x000fc80007ffe0ff */
[----:B------:R-:W-:-:S13]  /*0370*/  ISETP.GE.OR P1, PT, R15, UR10, P0 ;  /* 0x0000000a0f007c0c */ /* 0x000fda0008726670 */
[----:B------:R-:W0:Y:S02]  /*0380*/  @!P1 LDC.64 R18, c[0x0][0x380] ;  /* 0x0000e000ff129b82 */ /* 0x000e240000000a00 */
[----:B0-----:R-:W-:-:S04]  /*0390*/  @!P1 IMAD.WIDE R18, R25, 0x4, R18 ;  /* 0x0000000419129825 */ /* 0x001fc800078e0212 */
[----:B--2---:R-:W-:-:S05]  /*03a0*/  @!P2 FADD R20, -R14, 1 ;  /* 0x3f8000000e14a421 */ /* 0x004fca0000000100 */
[----:B------:R0:W-:Y:S04]  /*03b0*/  @!P2 STG.E desc[UR8][R16.64], R20 ;  /* 0x000000141000a986 */ /* 0x0001e8000c101908 */
[----:B------:R-:W2:Y:S01]  /*03c0*/  @!P1 LDG.E R22, desc[UR8][R18.64] ;  /* 0x0000000812169981 */ /* 0x000ea2000c1e1900 */
[----:B------:R-:W-:-:S04]  /*03d0*/  IADD3 R26, PT, PT, R4, R15, RZ ;  /* 0x0000000f041a7210 */ /* 0x000fc80007ffe0ff */
[----:B------:R-:W-:-:S13]  /*03e0*/  ISETP.GE.OR P2, PT, R26, UR10, P0 ;  /* 0x0000000a1a007c0c */ /* 0x000fda0008746670 */
[----:B------:R-:W1:Y:S02]  /*03f0*/  @!P2 LDC.64 R14, c[0x0][0x380] ;  /* 0x0000e000ff0eab82 */ /* 0x000e640000000a00 */
[----:B-1----:R-:W-:-:S04]  /*0400*/  @!P2 IMAD.WIDE R14, R27, 0x4, R14 ;  /* 0x000000041b0ea825 */ /* 0x002fc800078e020e */
[----:B--2---:R-:W-:-:S05]  /*0410*/  @!P1 FADD R22, -R22, 1 ;  /* 0x3f80000016169421 */ /* 0x004fca0000000100 */
[----:B------:R1:W-:Y:S04]  /*0420*/  @!P1 STG.E desc[UR8][R18.64], R22 ;  /* 0x0000001612009986 */ /* 0x0003e8000c101908 */
[----:B------:R-:W2:Y:S01]  /*0430*/  @!P2 LDG.E R24, desc[UR8][R14.64] ;  /* 0x000000080e18a981 */ /* 0x000ea2000c1e1900 */
[----:B------:R-:W-:-:S04]  /*0440*/  IADD3 R26, PT, PT, R4, R26, RZ ;  /* 0x0000001a041a7210 */ /* 0x000fc80007ffe0ff */
[----:B------:R-:W-:-:S13]  /*0450*/  ISETP.GE.OR P1, PT, R26, UR10, P0 ;  /* 0x0000000a1a007c0c */ /* 0x000fda0008726670 */
[----:B0-----:R-:W0:Y:S02]  /*0460*/  @!P1 LDC.64 R16, c[0x0][0x380] ;  /* 0x0000e000ff109b82 */ /* 0x001e240000000a00 */
[----:B0-----:R-:W-:-:S04]  /*0470*/  @!P1 IMAD.WIDE R16, R11, 0x4, R16 ;  /* 0x000000040b109825 */ /* 0x001fc800078e0210 */
[----:B--2---:R-:W-:-:S05]  /*0480*/  @!P2 FADD R24, -R24, 1 ;  /* 0x3f8000001818a421 */ /* 0x004fca0000000100 */
[----:B------:R0:W-:Y:S04]  /*0490*/  @!P2 STG.E desc[UR8][R14.64], R24 ;  /* 0x000000180e00a986 */ /* 0x0001e8000c101908 */
[----:B------:R-:W2:Y:S01]  /*04a0*/  @!P1 LDG.E R20, desc[UR8][R16.64] ;  /* 0x0000000810149981 */ /* 0x000ea2000c1e1900 */
[----:B------:R-:W-:-:S04]  /*04b0*/  IADD3 R26, PT, PT, R4, R26, RZ ;  /* 0x0000001a041a7210 */ /* 0x000fc80007ffe0ff */
[----:B------:R-:W-:-:S13]  /*04c0*/  ISETP.GE.OR P2, PT, R26, UR10, P0 ;  /* 0x0000000a1a007c0c */ /* 0x000fda0008746670 */
[----:B-1----:R-:W1:Y:S02]  /*04d0*/  @!P2 LDC.64 R18, c[0x0][0x380] ;  /* 0x0000e000ff12ab82 */ /* 0x002e640000000a00 */
        /* <DEDUP_REMOVED lines=25> */
[----:B------:R-:W-:Y:S01]  /*0670*/  UIADD3 UR7, UPT, UPT, UR7, 0x8, URZ ;  /* 0x0000000807077890 */ /* 0x000fe2000fffe0ff */
[C---:B------:R-:W-:Y:S02]  /*0680*/  LEA R12, R4.reuse, R12, 0x3 ;  /* 0x0000000c040c7211 */ /* 0x040fe400078e18ff */
[C---:B------:R-:W-:Y:S01]  /*0690*/  LEA R25, R4.reuse, R25, 0x3 ;  /* 0x0000001904197211 */ /* 0x040fe200078e18ff */
[----:B------:R-:W-:Y:S01]  /*06a0*/  UISETP.NE.AND UP1, UPT, UR7, URZ, UPT ;  /* 0x000000ff0700728c */ /* 0x000fe2000bf25270 */
[----:B------:R-:W-:-:S02]  /*06b0*/  LEA R27, R4, R27, 0x3 ;  /* 0x0000001b041b7211 */ /* 0x000fc400078e18ff */
[C---:B------:R-:W-:Y:S02]  /*06c0*/  LEA R11, R4.reuse, R11, 0x3 ;  /* 0x0000000b040b7211 */ /* 0x040fe400078e18ff */
[C---:B------:R-:W-:Y:S02]  /*06d0*/  LEA R13, R4.reuse, R13, 0x3 ;  /* 0x0000000d040d7211 */ /* 0x040fe400078e18ff */
[C---:B------:R-:W-:Y:S02]  /*06e0*/  LEA R21, R4.reuse, R21, 0x3 ;  /* 0x0000001504157211 */ /* 0x040fe400078e18ff */
[C---:B------:R-:W-:Y:S02]  /*06f0*/  LEA R23, R4.reuse, R23, 0x3 ;  /* 0x0000001704177211 */ /* 0x040fe400078e18ff */
[----:B------:R-:W-:Y:S01]  /*0700*/  LEA R29, R4, R29, 0x3 ;  /* 0x0000001d041d7211 */ /* 0x000fe200078e18ff */
[----:B--2---:R-:W-:-:S05]  /*0710*/  @!P1 FADD R22, -R22, 1 ;  /* 0x3f80000016169421 */ /* 0x004fca0000000100 */
[----:B------:R1:W-:Y:S01]  /*0720*/  @!P1 STG.E desc[UR8][R18.64], R22 ;  /* 0x0000001612009986 */ /* 0x0003e2000c101908 */
[----:B------:R-:W-:Y:S05]  /*0730*/  BRA.U UP1, `(.L_x_1) ;  /* 0xfffffff901f87547 */ /* 0x000fea000b83ffff */
.L_x_0:
[----:B------:R-:W-:-:S13]  /*0740*/  ISETP.NE.AND P0, PT, R2, RZ, PT ;  /* 0x000000ff0200720c */ /* 0x000fda0003f05270 */
[----:B------:R-:W-:Y:S05]  /*0750*/  @!P0 BRA `(.L_x_2) ;  /* 0x00000004006c8947 */ /* 0x000fea0003800000 */
[----:B------:R-:W-:-:S04]  /*0760*/  IADD3 R11, PT, PT, R2, -0x1, RZ ;  /* 0xffffffff020b7810 */ /* 0x000fc80007ffe0ff */
[----:B------:R-:W-:-:S13]  /*0770*/  ISETP.GE.U32.AND P0, PT, R11, 0x3, PT ;  /* 0x000000030b00780c */ /* 0x000fda0003f06070 */
[----:B------:R-:W-:Y:S05]  /*0780*/  @!P0 BRA `(.L_x_3) ;  /* 0x0000000000a88947 */ /* 0x000fea0003800000 */
[----:B------:R-:W0:Y:S01]  /*0790*/  LDC R11, c[0x0][0x38c] ;  /* 0x0000e300ff0b7b82 */ /* 0x000e220000000800 */
[----:B------:R-:W2:Y:S01]  /*07a0*/  LDCU.64 UR6, c[0x0][0x390] ;  /* 0x00007200ff0677ac */ /* 0x000ea20008000a00 */
[----:B0-----:R-:W-:-:S04]  /*07b0*/  IMAD R12, R11, UR5, R0 ;  /* 0x000000050b0c7c24 */ /* 0x001fc8000f8e0200 */
[----:B--2---:R-:W-:-:S05]  /*07c0*/  IMAD R13, R12, UR6, R10 ;  /* 0x000000060c0d7c24 */ /* 0x004fca000f8e020a */
[----:B------:R-:W-:-:S04]  /*07d0*/  ISETP.GE.AND P0, PT, R13, UR7, PT ;  /* 0x000000070d007c0c */ /* 0x000fc8000bf06270 */
[----:B------:R-:W-:-:S13]  /*07e0*/  ISETP.GE.OR P1, PT, R10, UR6, P0 ;  /* 0x000000060a007c0c */ /* 0x000fda0008726670 */
[----:B-1----:R-:W0:Y:S02]  /*07f0*/  @!P1 LDC.64 R14, c[0x0][0x380] ;  /* 0x0000e000ff0e9b82 */ /* 0x002e240000000a00 */
[----:B0-----:R-:W-:-:S05]  /*0800*/  @!P1 IMAD.WIDE R14, R13, 0x4, R14 ;  /* 0x000000040d0e9825 */ /* 0x001fca00078e020e */
[----:B------:R-:W2:Y:S01]  /*0810*/  @!P1 LDG.E R16, desc[UR8][R14.64] ;  /* 0x000000080e109981 */ /* 0x000ea2000c1e1900 */
[----:B------:R-:W-:-:S05]  /*0820*/  IADD3 R17, PT, PT, R12, R11, RZ ;  /* 0x0000000b0c117210 */ /* 0x000fca0007ffe0ff */
[----:B------:R-:W-:-:S05]  /*0830*/  IMAD R21, R17, UR6, R10 ;  /* 0x0000000611157c24 */ /* 0x000fca000f8e020a */
[----:B------:R-:W-:-:S04]  /*0840*/  ISETP.GE.AND P0, PT, R21, UR7, PT ;  /* 0x0000000715007c0c */ /* 0x000fc8000bf06270 */
[----:B------:R-:W-:-:S13]  /*0850*/  ISETP.GE.OR P0, PT, R10, UR6, P0 ;  /* 0x000000060a007c0c */ /* 0x000fda0008706670 */
[----:B------:R-:W0:Y:S02]  /*0860*/  @!P0 LDC.64 R12, c[0x0][0x380] ;  /* 0x0000e000ff0c8b82 */ /* 0x000e240000000a00 */
[----:B0-----:R-:W-:-:S04]  /*0870*/  @!P0 IMAD.WIDE R12, R21, 0x4, R12 ;  /* 0x00000004150c8825 */ /* 0x001fc800078e020c */
[----:B--2---:R-:W-:-:S05]  /*0880*/  @!P1 FADD R19, -R16, 1 ;  /* 0x3f80000010139421 */ /* 0x004fca0000000100 */
[----:B------:R0:W-:Y:S04]  /*0890*/  @!P1 STG.E desc[UR8][R14.64], R19 ;  /* 0x000000130e009986 */ /* 0x0001e8000c101908 */
[----:B------:R-:W2:Y:S01]  /*08a0*/  @!P0 LDG.E R18, desc[UR8][R12.64] ;  /* 0x000000080c128981 */ /* 0x000ea2000c1e1900 */
[----:B------:R-:W-:-:S05]  /*08b0*/  IADD3 R20, PT, PT, R17, R11, RZ ;  /* 0x0000000b11147210 */ /* 0x000fca0007ffe0ff */
[----:B------:R-:W-:-:S05]  /*08c0*/  IMAD R23, R20, UR6, R10 ;  /* 0x0000000614177c24 */ /* 0x000fca000f8e020a */
[----:B------:R-:W-:-:S04]  /*08d0*/  ISETP.GE.AND P1, PT, R23, UR7, PT ;  /* 0x0000000717007c0c */ /* 0x000fc8000bf26270 */
[----:B------:R-:W-:-:S13]  /*08e0*/  ISETP.GE.OR P1, PT, R10, UR6, P1 ;  /* 0x000000060a007c0c */ /* 0x000fda0008f26670 */
[----:B------:R-:W1:Y:S02]  /*08f0*/  @!P1 LDC.64 R16, c[0x0][0x380] ;  /* 0x0000e000ff109b82 */ /* 0x000e640000000a00 */
[----:B-1----:R-:W-:-:S04]  /*0900*/  @!P1 IMAD.WIDE R16, R23, 0x4, R16 ;  /* 0x0000000417109825 */ /* 0x002fc800078e0210 */
[----:B--2---:R-:W-:-:S05]  /*0910*/  @!P0 FADD R21, -R18, 1 ;  /* 0x3f80000012158421 */ /* 0x004fca0000000100 */
[----:B------:R1:W-:Y:S04]  /*0920*/  @!P0 STG.E desc[UR8][R12.64], R21 ;  /* 0x000000150c008986 */ /* 0x0003e8000c101908 */
[----:B------:R-:W2:Y:S01]  /*0930*/  @!P1 LDG.E R18, desc[UR8][R16.64] ;  /* 0x0000000810129981 */ /* 0x000ea2000c1e1900 */
[----:B------:R-:W-:Y:S01]  /*0940*/  IADD3 R11, PT, PT, R20, R11, RZ ;  /* 0x0000000b140b7210 */ /* 0x000fe20007ffe0ff */
[----:B------:R-:W-:Y:S01]  /*0950*/  UIADD3 UR5, UPT, UPT, UR5, 0x4, URZ ;  /* 0x0000000405057890 */ /* 0x000fe2000fffe0ff */
[----:B------:R-:W-:Y:S03]  /*0960*/  BSSY.RECONVERGENT B0, `(.L_x_3) ;  /* 0x000000c000007945 */ /* 0x000fe60003800200 */
[----:B0-----:R-:W-:-:S05]  /*0970*/  IMAD R15, R11, UR6, R10 ;  /* 0x000000060b0f7c24 */ /* 0x001fca000f8e020a */
[----:B------:R-:W-:-:S04]  /*0980*/  ISETP.GE.AND P0, PT, R15, UR7, PT ;  /* 0x000000070f007c0c */ /* 0x000fc8000bf06270 */
[----:B------:R-:W-:Y:S01]  /*0990*/  ISETP.GE.OR P0, PT, R10, UR6, P0 ;  /* 0x000000060a007c0c */ /* 0x000fe20008706670 */
[----:B--2---:R-:W-:-:S05]  /*09a0*/  @!P1 FADD R11, -R18, 1 ;  /* 0x3f800000120b9421 */ /* 0x004fca0000000100 */
[----:B------:R1:W-:Y:S07]  /*09b0*/  @!P1 STG.E desc[UR8][R16.64], R11 ;  /* 0x0000000b10009986 */ /* 0x0003ee000c101908 */
[----:B------:R-:W-:Y:S05]  /*09c0*/  @P0 BRA `(.L_x_4) ;  /* 0x0000000000140947 */ /* 0x000fea0003800000 */
[----:B-1----:R-:W0:Y:S02]  /*09d0*/  LDC.64 R12, c[0x0][0x380] ;  /* 0x0000e000ff0c7b82 */ /* 0x002e240000000a00 */
[----:B0-----:R-:W-:-:S05]  /*09e0*/  IMAD.WIDE R12, R15, 0x4, R12 ;  /* 0x000000040f0c7825 */ /* 0x001fca00078e020c */
[----:B------:R-:W2:Y:S02]  /*09f0*/  LDG.E R11, desc[UR8][R12.64] ;  /* 0x000000080c0b7981 */ /* 0x000ea4000c1e1900 */
[----:B--2---:R-:W-:-:S05]  /*0a00*/  FADD R11, -R11, 1 ;  /* 0x3f8000000b0b7421 */ /* 0x004fca0000000100 */
[----:B------:R0:W-:Y:S02]  /*0a10*/  STG.E desc[UR8][R12.64], R11 ;  /* 0x0000000b0c007986 */ /* 0x0001e4000c101908 */
.L_x_4:
[----:B------:R-:W-:Y:S05]  /*0a20*/  BSYNC.RECONVERGENT B0 ;  /* 0x0000000000007941 */ /* 0x000fea0003800200 */
.L_x_3:
[----:B------:R-:W2:Y:S02]  /*0a30*/  LDCU UR6, c[0x0][0x398] ;  /* 0x00007300ff0677ac */ /* 0x000ea40008000800 */
[----:B--2---:R-:W-:-:S09]  /*0a40*/  ULOP3.LUT UP1, UR7, UR6, 0x3, URZ, 0xc0, !UPT ;  /* 0x0000000306077892 */ /* 0x004fd2000f82c0ff */
[----:B------:R-:W-:Y:S05]  /*0a50*/  BRA.U !UP1, `(.L_x_2) ;  /* 0x0000000109ac7547 */ /* 0x000fea000b800000 */
[----:B------:R-:W-:-:S09]  /*0a60*/  UISETP.NE.AND UP1, UPT, UR7, 0x1, UPT ;  /* 0x000000010700788c */ /* 0x000fd2000bf25270 */
[----:B------:R-:W-:Y:S05]  /*0a70*/  BRA.U !UP1, `(.L_x_5) ;  /* 0x0000000109607547 */ /* 0x000fea000b800000 */
[----:B-1----:R-:W1:Y:S01]  /*0a80*/  LDC R15, c[0x0][0x38c] ;  /* 0x0000e300ff0f7b82 */ /* 0x002e620000000800 */
[----:B------:R-:W0:Y:S01]  /*0a90*/  LDCU.64 UR10, c[0x0][0x390] ;  /* 0x00007200ff0a77ac */ /* 0x000e220008000a00 */
[----:B-1----:R-:W-:-:S04]  /*0aa0*/  IMAD R14, R15, UR5, R0 ;  /* 0x000000050f0e7c24 */ /* 0x002fc8000f8e0200 */
[----:B0-----:R-:W-:-:S05]  /*0ab0*/  IMAD R11, R14, UR10, R10 ;  /* 0x0000000a0e0b7c24 */ /* 0x001fca000f8e020a */
[----:B------:R-:W-:-:S04]  /*0ac0*/  ISETP.GE.AND P0, PT, R11, UR11, PT ;  /* 0x0000000b0b007c0c */ /* 0x000fc8000bf06270 */
[----:B------:R-:W-:-:S13]  /*0ad0*/  ISETP.GE.OR P0, PT, R10, UR10, P0 ;  /* 0x0000000a0a007c0c */ /* 0x000fda0008706670 */
[----:B------:R-:W0:Y:S02]  /*0ae0*/  @!P0 LDC.64 R12, c[0x0][0x380] ;  /* 0x0000e000ff0c8b82 */ /* 0x000e240000000a00 */
[----:B0-----:R-:W-:-:S05]  /*0af0*/  @!P0 IMAD.WIDE R12, R11, 0x4, R12 ;  /* 0x000000040b0c8825 */ /* 0x001fca00078e020c */
[----:B------:R-:W2:Y:S01]  /*0b00*/  @!P0 LDG.E R11, desc[UR8][R12.64] ;  /* 0x000000080c0b8981 */ /* 0x000ea2000c1e1900 */
[----:B------:R-:W-:Y:S01]  /*0b10*/  IADD3 R15, PT, PT, R14, R15, RZ ;  /* 0x0000000f0e0f7210 */ /* 0x000fe20007ffe0ff */
[----:B------:R-:W-:Y:S01]  /*0b20*/  UIADD3 UR5, UPT, UPT, UR5, 0x2, URZ ;  /* 0x0000000205057890 */ /* 0x000fe2000fffe0ff */
[----:B------:R-:W-:Y:S03]  /*0b30*/  BSSY.RECONVERGENT B0, `(.L_x_5) ;  /* 0x000000c000007945 */ /* 0x000fe60003800200 */
[----:B------:R-:W-:-:S05]  /*0b40*/  IMAD R15, R15, UR10, R10 ;  /* 0x0000000a0f0f7c24 */ /* 0x000fca000f8e020a */
[----:B------:R-:W-:-:S04]  /*0b50*/  ISETP.GE.AND P1, PT, R15, UR11, PT ;  /* 0x0000000b0f007c0c */ /* 0x000fc8000bf26270 */
[----:B------:R-:W-:Y:S01]  /*0b60*/  ISETP.GE.OR P1, PT, R10, UR10, P1 ;  /* 0x0000000a0a007c0c */ /* 0x000fe20008f26670 */
[----:B--2---:R-:W-:-:S05]  /*0b70*/  @!P0 FADD R11, -R11, 1 ;  /* 0x3f8000000b0b8421 */ /* 0x004fca0000000100 */
[----:B------:R0:W-:Y:S07]  /*0b80*/  @!P0 STG.E desc[UR8][R12.64], R11 ;  /* 0x0000000b0c008986 */ /* 0x0001ee000c101908 */
[----:B------:R-:W-:Y:S05]  /*0b90*/  @P1 BRA `(.L_x_6) ;  /* 0x0000000000141947 */ /* 0x000fea0003800000 */
[----:B0-----:R-:W0:Y:S02]  /*0ba0*/  LDC.64 R12, c[0x0][0x380] ;  /* 0x0000e000ff0c7b82 */ /* 0x001e240000000a00 */
[----:B0-----:R-:W-:-:S05]  /*0bb0*/  IMAD.WIDE R12, R15, 0x4, R12 ;  /* 0x000000040f0c7825 */ /* 0x001fca00078e020c */
[----:B------:R-:W2:Y:S02]  /*0bc0*/  LDG.E R11, desc[UR8][R12.64] ;  /* 0x000000080c0b7981 */ /* 0x000ea4000c1e1900 */
[----:B--2---:R-:W-:-:S05]  /*0bd0*/  FADD R11, -R11, 1 ;  /* 0x3f8000000b0b7421 */ /* 0x004fca0000000100 */
[----:B------:R1:W-:Y:S02]  /*0be0*/  STG.E desc[UR8][R12.64], R11 ;  /* 0x0000000b0c007986 */ /* 0x0003e4000c101908 */
.L_x_6:
[----:B------:R-:W-:Y:S05]  /*0bf0*/  BSYNC.RECONVERGENT B0 ;  /* 0x0000000000007941 */ /* 0x000fea0003800200 */
.L_x_5:
[----:B------:R-:W-:-:S04]  /*0c00*/  ULOP3.LUT UR6, UR6, 0x1, URZ, 0xc0, !UPT ;  /* 0x0000000106067892 */ /* 0x000fc8000f8ec0ff */
[----:B------:R-:W-:-:S09]  /*0c10*/  UISETP.NE.U32.AND UP1, UPT, UR6, 0x1, UPT ;  /* 0x000000010600788c */ /* 0x000fd2000bf25070 */
[----:B------:R-:W-:Y:S05]  /*0c20*/  BRA.U UP1, `(.L_x_2) ;  /* 0x0000000101387547 */ /* 0x000fea000b800000 */
[----:B01----:R-:W0:Y:S01]  /*0c30*/  LDC R11, c[0x0][0x38c] ;  /* 0x0000e300ff0b7b82 */ /* 0x003e220000000800 */
[----:B------:R-:W1:Y:S01]  /*0c40*/  LDCU.64 UR6, c[0x0][0x390] ;  /* 0x00007200ff0677ac */ /* 0x000e620008000a00 */
[----:B------:R-:W-:Y:S01]  /*0c50*/  BSSY.RECONVERGENT B0, `(.L_x_2) ;  /* 0x000000b000007945 */ /* 0x000fe20003800200 */
[----:B0-----:R-:W-:-:S04]  /*0c60*/  IMAD R11, R11, UR5, R0 ;  /* 0x000000050b0b7c24 */ /* 0x001fc8000f8e0200 */
[----:B-1----:R-:W-:-:S05]  /*0c70*/  IMAD R13, R11, UR6, R10 ;  /* 0x000000060b0d7c24 */ /* 0x002fca000f8e020a */
[----:B------:R-:W-:-:S04]  /*0c80*/  ISETP.GE.AND P0, PT, R13, UR7, PT ;  /* 0x000000070d007c0c */ /* 0x000fc8000bf06270 */
[----:B------:R-:W-:-:S13]  /*0c90*/  ISETP.GE.OR P0, PT, R10, UR6, P0 ;  /* 0x000000060a007c0c */ /* 0x000fda0008706670 */
[----:B------:R-:W-:Y:S05]  /*0ca0*/  @P0 BRA `(.L_x_7) ;  /* 0x0000000000140947 */ /* 0x000fea0003800000 */
[----:B------:R-:W0:Y:S02]  /*0cb0*/  LDC.64 R10, c[0x0][0x380] ;  /* 0x0000e000ff0a7b82 */ /* 0x000e240000000a00 */
[----:B0-----:R-:W-:-:S05]  /*0cc0*/  IMAD.WIDE R10, R13, 0x4, R10 ;  /* 0x000000040d0a7825 */ /* 0x001fca00078e020a */
[----:B------:R-:W2:Y:S02]  /*0cd0*/  LDG.E R12, desc[UR8][R10.64] ;  /* 0x000000080a0c7981 */ /* 0x000ea4000c1e1900 */
[----:B--2---:R-:W-:-:S05]  /*0ce0*/  FADD R13, -R12, 1 ;  /* 0x3f8000000c0d7421 */ /* 0x004fca0000000100 */
[----:B------:R0:W-:Y:S02]  /*0cf0*/  STG.E desc[UR8][R10.64], R13 ;  /* 0x0000000d0a007986 */ /* 0x0001e4000c101908 */
.L_x_7:
[----:B------:R-:W-:Y:S05]  /*0d00*/  BSYNC.RECONVERGENT B0 ;  /* 0x0000000000007941 */ /* 0x000fea0003800200 */
.L_x_2:
[----:B------:R-:W-:Y:S05]  /*0d10*/  BRA.U UP0, `(.L_x_8) ;  /* 0xfffffff500107547 */ /* 0x000fea000b83ffff */
[----:B------:R-:W-:Y:S05]  /*0d20*/  EXIT ;  /* 0x000000000000794d */ /* 0x000fea0003800000 */
.L_x_9:
[----:B------:R-:W-:-:S00]  /*0d30*/  BRA `(.L_x_9) ;  /* 0xfffffffc00fc7947 */ /* 0x000fc0000383ffff */
[----:B------:R-:W-:-:S00]  /*0d40*/  NOP ;  /* 0x0000000000007918 */ /* 0x000fc00000000000 */
        /* <DEDUP_REMOVED lines=11> */
.L_x_10:


//--------------------- .nv.shared.reserved.0     --------------------------
	.section	.nv.shared.reserved.0,"aw",@nobits
	.weak		__nv_reservedSMEM_offset_0_alias
	.size		__nv_reservedSMEM_offset_0_alias, 0, 64
	.other		__nv_reservedSMEM_offset_0_alias,@"STO_CUDA_RESERVED_SHARED STV_DEFAULT"
__nv_reservedSMEM_offset_0_alias:
	.zero		0
	.zero		64


//--------------------- .nv.constant0.matrixOneMinus --------------------------
	.section	.nv.constant0.matrixOneMinus,"a",@progbits
	.sectionflags	@""
	.align	4
.nv.constant0.matrixOneMinus:
	.zero		924


//--------------------- SYMBOLS --------------------------

	.type		.nv.reservedSmem.offset0,@object
	.size		.nv.reservedSmem.offset0,0x4
